	.headerflags	@"EF_CUDA_TEXMODE_UNIFIED EF_CUDA_64BIT_ADDRESS EF_CUDA_ACCELERATORS EF_CUDA_SM90 EF_CUDA_VIRTUAL_SM(EF_CUDA_SM90)"
	.elftype	@"ET_EXEC"


//--------------------- .nv.info                  --------------------------
	.section	.nv.info,"",@"SHT_CUDA_INFO"
	.align	4


	//----- nvinfo : EIATTR_REGCOUNT
	.align		4
        /*0000*/ 	.byte	0x04, 0x2f
        /*0002*/ 	.short	(.L_1 - .L_0)
	.align		4
.L_0:
        /*0004*/ 	.word	index@(triton_poi_fused_convolution_53)
        /*0008*/ 	.word	0x00000016


	//----- nvinfo : EIATTR_MIN_STACK_SIZE
	.align		4
.L_1:
        /*000c*/ 	.byte	0x04, 0x12
        /*000e*/ 	.short	(.L_3 - .L_2)
	.align		4
.L_2:
        /*0010*/ 	.word	index@(triton_poi_fused_convolution_53)
        /*0014*/ 	.word	0x00000000


	//----- nvinfo : EIATTR_FRAME_SIZE
	.align		4
.L_3:
        /*0018*/ 	.byte	0x04, 0x11
        /*001a*/ 	.short	(.L_5 - .L_4)
	.align		4
.L_4:
        /*001c*/ 	.word	index@(triton_poi_fused_convolution_53)
        /*0020*/ 	.word	0x00000000


	//----- nvinfo : EIATTR_MIN_STACK_SIZE
	.align		4
.L_5:
        /*0024*/ 	.byte	0x04, 0x12
        /*0026*/ 	.short	(.L_7 - .L_6)
	.align		4
.L_6:
        /*0028*/ 	.word	index@(triton_poi_fused_convolution_53)
        /*002c*/ 	.word	0x00000000
.L_7:


//--------------------- .nv.info.triton_poi_fused_convolution_53 --------------------------
	.section	.nv.info.triton_poi_fused_convolution_53,"",@"SHT_CUDA_INFO"
	.sectionflags	@""
	.align	4


	//----- nvinfo : EIATTR_CUDA_API_VERSION
	.align		4
        /*0000*/ 	.byte	0x04, 0x37
        /*0002*/ 	.short	(.L_9 - .L_8)
.L_8:
        /*0004*/ 	.word	0x0000007c


	//----- nvinfo : EIATTR_KPARAM_INFO
	.align		4
.L_9:
        /*0008*/ 	.byte	0x04, 0x17
        /*000a*/ 	.short	(.L_11 - .L_10)
.L_10:
        /*000c*/ 	.word	0x00000000
        /*0010*/ 	.short	0x0004
        /*0012*/ 	.short	0x001c
        /*0014*/ 	.byte	0x00, 0xf0, 0x11, 0x00


	//----- nvinfo : EIATTR_KPARAM_INFO
	.align		4
.L_11:
        /*0018*/ 	.byte	0x04, 0x17
        /*001a*/ 	.short	(.L_13 - .L_12)
.L_12:
        /*001c*/ 	.word	0x00000000
        /*0020*/ 	.short	0x0003
        /*0022*/ 	.short	0x0018
        /*0024*/ 	.byte	0x00, 0xf0, 0x11, 0x00


	//----- nvinfo : EIATTR_KPARAM_INFO
	.align		4
.L_13:
        /*0028*/ 	.byte	0x04, 0x17
        /*002a*/ 	.short	(.L_15 - .L_14)
.L_14:
        /*002c*/ 	.word	0x00000000
        /*0030*/ 	.short	0x0002
        /*0032*/ 	.short	0x0010
        /*0034*/ 	.byte	0x00, 0xf4, 0x21, 0x00


	//----- nvinfo : EIATTR_KPARAM_INFO
	.align		4
.L_15:
        /*0038*/ 	.byte	0x04, 0x17
        /*003a*/ 	.short	(.L_17 - .L_16)
.L_16:
        /*003c*/ 	.word	0x00000000
        /*0040*/ 	.short	0x0001
        /*0042*/ 	.short	0x0008
        /*0044*/ 	.byte	0x00, 0xf4, 0x21, 0x00


	//----- nvinfo : EIATTR_KPARAM_INFO
	.align		4
.L_17:
        /*0048*/ 	.byte	0x04, 0x17
        /*004a*/ 	.short	(.L_19 - .L_18)
.L_18:
        /*004c*/ 	.word	0x00000000
        /*0050*/ 	.short	0x0000
        /*0052*/ 	.short	0x0000
        /*0054*/ 	.byte	0x00, 0xf4, 0x21, 0x00


	//----- nvinfo : EIATTR_SPARSE_MMA_MASK
	.align		4
.L_19:
        /*0058*/ 	.byte	0x03, 0x50
        /*005a*/ 	.short	0x0000


	//----- nvinfo : EIATTR_MAXREG_COUNT
	.align		4
        /*005c*/ 	.byte	0x03, 0x1b
        /*005e*/ 	.short	0x00ff


	//----- nvinfo : EIATTR_EXIT_INSTR_OFFSETS
	.align		4
        /*0060*/ 	.byte	0x04, 0x1c
        /*0062*/ 	.short	(.L_21 - .L_20)


	//   ....[0]....
.L_20:
        /*0064*/ 	.word	0x00000310


	//   ....[1]....
        /*0068*/ 	.word	0x00000330


	//----- nvinfo : EIATTR_REQNTID
	.align		4
.L_21:
        /*006c*/ 	.byte	0x04, 0x10
        /*006e*/ 	.short	(.L_23 - .L_22)
.L_22:
        /*0070*/ 	.word	0x00000080
        /*0074*/ 	.word	0x00000001
        /*0078*/ 	.word	0x00000001


	//----- nvinfo : EIATTR_CBANK_PARAM_SIZE
	.align		4
.L_23:
        /*007c*/ 	.byte	0x03, 0x19
        /*007e*/ 	.short	0x0020


	//----- nvinfo : EIATTR_PARAM_CBANK
	.align		4
        /*0080*/ 	.byte	0x04, 0x0a
        /*0082*/ 	.short	(.L_25 - .L_24)
	.align		4
.L_24:
        /*0084*/ 	.word	index@(.nv.constant0.triton_poi_fused_convolution_53)
        /*0088*/ 	.short	0x0210
        /*008a*/ 	.short	0x0020


	//----- nvinfo : EIATTR_SW_WAR
	.align		4
.L_25:
        /*008c*/ 	.byte	0x04, 0x36
        /*008e*/ 	.short	(.L_27 - .L_26)
.L_26:
        /*0090*/ 	.word	0x00000008
.L_27:


//--------------------- .nv.callgraph             --------------------------
	.section	.nv.callgraph,"",@"SHT_CUDA_CALLGRAPH"
	.align	4
	.sectionentsize	8
	.align		4
        /*0000*/ 	.word	0x00000000
	.align		4
        /*0004*/ 	.word	0xffffffff
	.align		4
        /*0008*/ 	.word	0x00000000
	.align		4
        /*000c*/ 	.word	0xfffffffe
	.align		4
        /*0010*/ 	.word	0x00000000
	.align		4
        /*0014*/ 	.word	0xfffffffd
	.align		4
        /*0018*/ 	.word	0x00000000
	.align		4
        /*001c*/ 	.word	0xfffffffc


//--------------------- .text.triton_poi_fused_convolution_53 --------------------------
	.section	.text.triton_poi_fused_convolution_53,"ax",@progbits
	.align	128
        .global         triton_poi_fused_convolution_53
        .type           triton_poi_fused_convolution_53,@function
        .size           triton_poi_fused_convolution_53,(.L_x_1 - triton_poi_fused_convolution_53)
        .other          triton_poi_fused_convolution_53,@"STO_CUDA_ENTRY STV_DEFAULT"
triton_poi_fused_convolution_53:
.text.triton_poi_fused_convolution_53:
[----:B------:R-:W0:Y:S02]  /*0000*/  LDC R1, c[0x0][0x28] ;  /* 0x00000a00ff017b82 */ /* 0x000e240000000800 */
[----:B------:R-:W1:Y:S01]  /*0010*/  S2R R2, SR_TID.X ;  /* 0x0000000000027919 */ /* 0x000e620000002100 */
[----:B------:R-:W2:Y:S01]  /*0020*/  LDC.64 R6, c[0x0][0x210] ;  /* 0x00008400ff067b82 */ /* 0x000ea20000000a00 */
[----:B------:R-:W-:Y:S01]  /*0030*/  MOV R10, RZ ;  /* 0x000000ff000a7202 */ /* 0x000fe20000000f00 */
[----:B------:R-:W-:Y:S01]  /*0040*/  HFMA2.MMA R17, -RZ, RZ, 0, 0 ;  /* 0x00000000ff117435 */ /* 0x000fe200000001ff */
[----:B------:R-:W3:Y:S01]  /*0050*/  S2R R3, SR_CTAID.Y ;  /* 0x0000000000037919 */ /* 0x000ee20000002600 */
[----:B------:R-:W-:Y:S01]  /*0060*/  IMAD.MOV.U32 R8, RZ, RZ, RZ ;  /* 0x000000ffff087224 */ /* 0x000fe200078e00ff */
[----:B------:R-:W-:Y:S01]  /*0070*/  ULDC.64 UR4, c[0x0][0x208] ;  /* 0x0000820000047ab9 */ /* 0x000fe20000000a00 */
[----:B------:R-:W4:Y:S02]  /*0080*/  S2R R9, SR_CTAID.X ;  /* 0x0000000000097919 */ /* 0x000f240000002500 */
[----:B------:R-:W5:Y:S01]  /*0090*/  LDC.64 R4, c[0x0][0x218] ;  /* 0x00008600ff047b82 */ /* 0x000f620000000a00 */
[----:B-1----:R-:W-:-:S04]  /*00a0*/  LOP3.LUT R2, R2, 0x7f, RZ, 0xc0, !PT ;  /* 0x0000007f02027812 */ /* 0x002fc800078ec0ff */
[----:B---3--:R-:W-:Y:S01]  /*00b0*/  LEA R3, R3, R2, 0x8 ;  /* 0x0000000203037211 */ /* 0x008fe200078e40ff */
[----:B------:R-:W-:-:S03]  /*00c0*/  HFMA2.MMA R2, -RZ, RZ, 0, 0 ;  /* 0x00000000ff027435 */ /* 0x000fc600000001ff */
[----:B------:R-:W-:Y:S02]  /*00d0*/  IADD3 R11, R3, 0x80, RZ ;  /* 0x00000080030b7810 */ /* 0x000fe40007ffe0ff */
[----:B----4-:R-:W-:Y:S02]  /*00e0*/  ISETP.GE.AND P0, PT, R9, 0x10, PT ;  /* 0x000000100900780c */ /* 0x010fe40003f06270 */
[C---:B------:R-:W-:Y:S02]  /*00f0*/  ISETP.GE.AND P1, PT, R3.reuse, 0x3fc, PT ;  /* 0x000003fc0300780c */ /* 0x040fe40003f26270 */
[C---:B------:R-:W-:Y:S01]  /*0100*/  ISETP.LT.AND P2, PT, R3.reuse, 0x3fc, !P0 ;  /* 0x000003fc0300780c */ /* 0x040fe20004741270 */
[----:B------:R-:W-:Y:S01]  /*0110*/  IMAD.HI R0, R3, -0x7f7f7f7f, R2 ;  /* 0x8080808103007827 */ /* 0x000fe200078e0202 */
[C---:B------:R-:W-:Y:S02]  /*0120*/  ISETP.GE.AND P3, PT, R11.reuse, 0x3fc, PT ;  /* 0x000003fc0b00780c */ /* 0x040fe40003f66270 */
[C---:B------:R-:W-:Y:S01]  /*0130*/  ISETP.LT.AND P0, PT, R11.reuse, 0x3fc, !P0 ;  /* 0x000003fc0b00780c */ /* 0x040fe20004701270 */
[----:B------:R-:W-:Y:S01]  /*0140*/  IMAD.HI R2, R11, -0x7f7f7f7f, R10 ;  /* 0x808080810b027827 */ /* 0x000fe200078e020a */
[----:B------:R-:W-:-:S04]  /*0150*/  SHF.R.U32.HI R13, RZ, 0x1f, R0 ;  /* 0x0000001fff0d7819 */ /* 0x000fc80000011600 */
[----:B------:R-:W-:Y:S02]  /*0160*/  LEA.HI.SX32 R13, R0, R13, 0x19 ;  /* 0x0000000d000d7211 */ /* 0x000fe400078fcaff */
[----:B------:R-:W-:-:S03]  /*0170*/  SHF.R.U32.HI R15, RZ, 0x1f, R2 ;  /* 0x0000001fff0f7819 */ /* 0x000fc60000011602 */
[----:B------:R-:W-:Y:S01]  /*0180*/  IMAD R12, R13, -0xff, R3 ;  /* 0xffffff010d0c7824 */ /* 0x000fe200078e0203 */
[----:B------:R-:W-:-:S03]  /*0190*/  LEA.HI.SX32 R15, R2, R15, 0x19 ;  /* 0x0000000f020f7211 */ /* 0x000fc600078fcaff */
[----:B------:R-:W-:Y:S02]  /*01a0*/  IMAD R2, R9, 0xff, R12 ;  /* 0x000000ff09027824 */ /* 0x000fe400078e020c */
[----:B------:R-:W-:Y:S02]  /*01b0*/  IMAD R0, R15, -0xff, R11 ;  /* 0xffffff010f007824 */ /* 0x000fe400078e020b */
[----:B------:R-:W-:Y:S02]  /*01c0*/  IMAD R11, R13, 0xff0, R2 ;  /* 0x00000ff00d0b7824 */ /* 0x000fe400078e0202 */
[----:B------:R-:W-:Y:S02]  /*01d0*/  IMAD R2, R15, 0xff0, R0 ;  /* 0x00000ff00f027824 */ /* 0x000fe400078e0200 */
[----:B--2---:R-:W-:-:S04]  /*01e0*/  IMAD.WIDE R10, R11, 0x4, R6 ;  /* 0x000000040b0a7825 */ /* 0x004fc800078e0206 */
[----:B-----5:R-:W-:Y:S01]  /*01f0*/  IMAD.WIDE R12, R12, 0x4, R4 ;  /* 0x000000040c0c7825 */ /* 0x020fe200078e0204 */
[----:B------:R-:W2:Y:S03]  /*0200*/  @P2 LDG.E.EL R8, desc[UR4][R10.64] ;  /* 0x000000040a082981 */ /* 0x000ea6000c2e1900 */
[----:B------:R-:W-:Y:S01]  /*0210*/  IMAD R15, R9, 0xff, R2 ;  /* 0x000000ff090f7824 */ /* 0x000fe200078e0202 */
[----:B------:R-:W2:Y:S01]  /*0220*/  @!P1 LDG.E.EL R17, desc[UR4][R12.64] ;  /* 0x000000040c119981 */ /* 0x000ea2000c2e1900 */
[----:B------:R-:W-:Y:S01]  /*0230*/  IMAD.WIDE R4, R0, 0x4, R4 ;  /* 0x0000000400047825 */ /* 0x000fe200078e0204 */
[----:B------:R-:W-:-:S03]  /*0240*/  MOV R0, RZ ;  /* 0x000000ff00007202 */ /* 0x000fc60000000f00 */
[----:B------:R-:W-:Y:S02]  /*0250*/  IMAD.MOV.U32 R19, RZ, RZ, RZ ;  /* 0x000000ffff137224 */ /* 0x000fe400078e00ff */
[----:B------:R-:W-:Y:S02]  /*0260*/  IMAD.WIDE R6, R15, 0x4, R6 ;  /* 0x000000040f067825 */ /* 0x000fe400078e0206 */
[----:B------:R-:W1:Y:S02]  /*0270*/  LDC.64 R14, c[0x0][0x220] ;  /* 0x00008800ff0e7b82 */ /* 0x000e640000000a00 */
[----:B------:R-:W3:Y:S04]  /*0280*/  @!P3 LDG.E.EL R19, desc[UR4][R4.64] ;  /* 0x000000040413b981 */ /* 0x000ee8000c2e1900 */
[----:B------:R-:W3:Y:S01]  /*0290*/  @P0 LDG.E.EL R0, desc[UR4][R6.64] ;  /* 0x0000000406000981 */ /* 0x000ee2000c2e1900 */
[----:B------:R-:W-:-:S04]  /*02a0*/  LEA R3, R3, R9, 0x4 ;  /* 0x0000000903037211 */ /* 0x000fc800078e20ff */
[----:B------:R-:W-:Y:S01]  /*02b0*/  IADD3 R9, R3, 0x800, RZ ;  /* 0x0000080003097810 */ /* 0x000fe20007ffe0ff */
[----:B-1----:R-:W-:-:S04]  /*02c0*/  IMAD.WIDE R2, R3, 0x4, R14 ;  /* 0x0000000403027825 */ /* 0x002fc800078e020e */
[----:B--2---:R-:W-:Y:S01]  /*02d0*/  FADD R17, R17, R8 ;  /* 0x0000000811117221 */ /* 0x004fe20000000000 */
[----:B------:R-:W-:-:S04]  /*02e0*/  IMAD.WIDE R8, R9, 0x4, R14 ;  /* 0x0000000409087825 */ /* 0x000fc800078e020e */
[----:B------:R1:W-:Y:S01]  /*02f0*/  @P2 STG.E desc[UR4][R2.64], R17 ;  /* 0x0000001102002986 */ /* 0x0003e2000c101904 */
[----:B---3--:R-:W-:Y:S01]  /*0300*/  FADD R19, R19, R0 ;  /* 0x0000000013137221 */ /* 0x008fe20000000000 */
[----:B------:R-:W-:Y:S06]  /*0310*/  @!P0 EXIT ;  /* 0x000000000000894d */ /* 0x000fec0003800000 */
[----:B------:R-:W-:Y:S01]  /*0320*/  STG.E desc[UR4][R8.64], R19 ;  /* 0x0000001308007986 */ /* 0x000fe2000c101904 */
[----:B------:R-:W-:Y:S05]  /*0330*/  EXIT ;  /* 0x000000000000794d */ /* 0x000fea0003800000 */
.L_x_0:
[----:B------:R-:W-:-:S00]  /*0340*/  BRA `(.L_x_0) ;  /* 0xfffffffc00fc7947 */ /* 0x000fc0000383ffff */
[----:B------:R-:W-:-:S00]  /*0350*/  NOP ;  /* 0x0000000000007918 */ /* 0x000fc00000000000 */
        /* <DEDUP_REMOVED lines=10> */
.L_x_1:


//--------------------- .nv.constant0.triton_poi_fused_convolution_53 --------------------------
	.section	.nv.constant0.triton_poi_fused_convolution_53,"a",@progbits
	.sectionflags	@""
	.align	4
.nv.constant0.triton_poi_fused_convolution_53:
	.zero		560
